//
// Generated by NVIDIA NVVM Compiler
//
// Compiler Build ID: CL-36424714
// Cuda compilation tools, release 13.0, V13.0.88
// Based on NVVM 20.0.0
//

.version 9.0
.target sm_100
.address_size 64

	// .globl	_Z7dFiringPiS_S_S_iiS_S_l
// _ZZ7dFiringPiS_S_S_iiS_S_lE17previous_distance has been demoted

.visible .entry _Z7dFiringPiS_S_S_iiS_S_l(
	.param .u64 .ptr .align 1 _Z7dFiringPiS_S_S_iiS_S_l_param_0,
	.param .u64 .ptr .align 1 _Z7dFiringPiS_S_S_iiS_S_l_param_1,
	.param .u64 .ptr .align 1 _Z7dFiringPiS_S_S_iiS_S_l_param_2,
	.param .u64 .ptr .align 1 _Z7dFiringPiS_S_S_iiS_S_l_param_3,
	.param .u32 _Z7dFiringPiS_S_S_iiS_S_l_param_4,
	.param .u32 _Z7dFiringPiS_S_S_iiS_S_l_param_5,
	.param .u64 .ptr .align 1 _Z7dFiringPiS_S_S_iiS_S_l_param_6,
	.param .u64 .ptr .align 1 _Z7dFiringPiS_S_S_iiS_S_l_param_7,
	.param .u64 _Z7dFiringPiS_S_S_iiS_S_l_param_8
)
{
	.reg .pred 	%p<23>;
	.reg .b32 	%r<24>;
	.reg .b64 	%rd<76>;
	// demoted variable
	.shared .align 8 .u64 _ZZ7dFiringPiS_S_S_iiS_S_lE17previous_distance;
	ld.param.u64 	%rd21, [_Z7dFiringPiS_S_S_iiS_S_l_param_3];
	ld.param.u32 	%r4, [_Z7dFiringPiS_S_S_iiS_S_l_param_4];
	ld.param.u32 	%r3, [_Z7dFiringPiS_S_S_iiS_S_l_param_5];
	ld.param.u64 	%rd23, [_Z7dFiringPiS_S_S_iiS_S_l_param_6];
	ld.param.u64 	%rd24, [_Z7dFiringPiS_S_S_iiS_S_l_param_7];
	ld.param.u64 	%rd22, [_Z7dFiringPiS_S_S_iiS_S_l_param_8];
	cvta.to.global.u64 	%rd1, %rd23;
	cvta.to.global.u64 	%rd25, %rd24;
	st.global.u32 	[%rd25], %r4;
	cvt.s64.s32 	%rd2, %r4;
	or.b64  	%rd26, %rd22, %rd2;
	and.b64  	%rd27, %rd26, -4294967296;
	setp.ne.s64 	%p1, %rd27, 0;
	@%p1 bra 	$L__BB0_2;
	cvt.u32.u64 	%r5, %rd2;
	cvt.u32.u64 	%r6, %rd22;
	rem.u32 	%r7, %r6, %r5;
	cvt.u64.u32 	%rd74, %r7;
	bra.uni 	$L__BB0_3;
$L__BB0_2:
	rem.s64 	%rd74, %rd22, %rd2;
$L__BB0_3:
	setp.eq.s64 	%p2, %rd74, 0;
	@%p2 bra 	$L__BB0_14;
	mov.u32 	%r8, %ctaid.x;
	cvt.u64.u32 	%rd6, %r8;
	mul.wide.u32 	%rd28, %r8, 4;
	add.s64 	%rd29, %rd1, %rd28;
	ld.global.u32 	%r9, [%rd29];
	setp.lt.s32 	%p3, %r9, 1;
	@%p3 bra 	$L__BB0_14;
	mov.b64 	%rd30, 9223372036854775807;
	st.shared.u64 	[_ZZ7dFiringPiS_S_S_iiS_S_lE17previous_distance], %rd30;
	bar.sync 	0;
	add.s64 	%rd7, %rd22, %rd6;
	or.b64  	%rd31, %rd7, %rd2;
	and.b64  	%rd32, %rd31, -4294967296;
	setp.ne.s64 	%p4, %rd32, 0;
	@%p4 bra 	$L__BB0_7;
	cvt.u32.u64 	%r10, %rd2;
	cvt.u32.u64 	%r11, %rd7;
	rem.u32 	%r12, %r11, %r10;
	cvt.u64.u32 	%rd75, %r12;
	bra.uni 	$L__BB0_8;
$L__BB0_7:
	rem.s64 	%rd75, %rd7, %rd2;
$L__BB0_8:
	ld.param.u64 	%rd72, [_Z7dFiringPiS_S_S_iiS_S_l_param_1];
	ld.param.u64 	%rd71, [_Z7dFiringPiS_S_S_iiS_S_l_param_0];
	cvta.to.global.u64 	%rd33, %rd71;
	cvta.to.global.u64 	%rd34, %rd72;
	shl.b64 	%rd35, %rd75, 2;
	add.s64 	%rd36, %rd34, %rd35;
	ld.global.u32 	%r13, [%rd36];
	mul.wide.s32 	%rd37, %r13, %r3;
	add.s64 	%rd38, %rd33, %rd35;
	ld.global.u32 	%r14, [%rd38];
	cvt.s64.s32 	%rd39, %r14;
	add.s64 	%rd40, %rd37, %rd39;
	shl.b64 	%rd41, %rd6, 2;
	add.s64 	%rd42, %rd34, %rd41;
	ld.global.u32 	%r15, [%rd42];
	mul.wide.s32 	%rd43, %r15, %r3;
	add.s64 	%rd44, %rd33, %rd41;
	ld.global.u32 	%r16, [%rd44];
	cvt.s64.s32 	%rd45, %r16;
	add.s64 	%rd46, %rd43, %rd45;
	mov.u32 	%r1, %tid.x;
	mul.wide.u32 	%rd47, %r1, 4;
	add.s64 	%rd48, %rd34, %rd47;
	ld.global.u32 	%r17, [%rd48];
	mul.wide.s32 	%rd49, %r17, %r3;
	add.s64 	%rd50, %rd33, %rd47;
	ld.global.u32 	%r18, [%rd50];
	cvt.s64.s32 	%rd51, %r18;
	add.s64 	%rd52, %rd49, %rd51;
	sub.s64 	%rd53, %rd52, %rd46;
	abs.s64 	%rd14, %rd53;
	sub.s32 	%r19, %r13, %r17;
	mul.wide.s32 	%rd54, %r19, %r16;
	sub.s32 	%r20, %r17, %r15;
	mul.wide.s32 	%rd55, %r20, %r14;
	add.s64 	%rd56, %rd55, %rd54;
	sub.s32 	%r21, %r15, %r13;
	add.s64 	%rd57, %rd1, %rd47;
	ld.global.u32 	%r2, [%rd57];
	setp.gt.s32 	%p5, %r2, 0;
	setp.gt.s64 	%p6, %rd40, %rd46;
	and.pred  	%p7, %p5, %p6;
	setp.gt.s64 	%p8, %rd52, %rd46;
	and.pred  	%p9, %p7, %p8;
	mul.wide.s32 	%rd58, %r18, %r21;
	neg.s64 	%rd16, %rd58;
	setp.eq.s64 	%p10, %rd56, %rd16;
	and.pred  	%p11, %p9, %p10;
	@%p11 bra 	$L__BB0_10;
	setp.ne.s64 	%p12, %rd56, %rd16;
	setp.lt.s32 	%p13, %r2, 1;
	max.s64 	%rd60, %rd40, %rd52;
	setp.ge.s64 	%p14, %rd60, %rd46;
	or.pred  	%p15, %p14, %p13;
	or.pred  	%p16, %p15, %p12;
	@%p16 bra 	$L__BB0_11;
$L__BB0_10:
	atom.shared.min.s64 	%rd61, [_ZZ7dFiringPiS_S_S_iiS_S_lE17previous_distance], %rd14;
$L__BB0_11:
	bar.sync 	0;
	min.s64 	%rd62, %rd40, %rd52;
	setp.gt.s64 	%p17, %rd62, %rd46;
	ld.shared.u64 	%rd63, [_ZZ7dFiringPiS_S_S_iiS_S_lE17previous_distance];
	setp.eq.s64 	%p18, %rd63, %rd14;
	and.pred  	%p19, %p17, %p18;
	@%p19 bra 	$L__BB0_13;
	setp.ne.s64 	%p20, %rd63, %rd14;
	max.s64 	%rd64, %rd40, %rd52;
	setp.ge.s64 	%p21, %rd64, %rd46;
	or.pred  	%p22, %p21, %p20;
	@%p22 bra 	$L__BB0_14;
$L__BB0_13:
	ld.param.u64 	%rd73, [_Z7dFiringPiS_S_S_iiS_S_l_param_2];
	cvta.to.global.u64 	%rd65, %rd21;
	add.s64 	%rd67, %rd65, %rd47;
	atom.global.add.u32 	%r22, [%rd67], -1;
	cvta.to.global.u64 	%rd68, %rd73;
	add.s64 	%rd70, %rd68, %rd41;
	atom.global.add.u32 	%r23, [%rd70], 1;
$L__BB0_14:
	ret;

}
	// .globl	_Z6dCountPiS_
.visible .entry _Z6dCountPiS_(
	.param .u64 .ptr .align 1 _Z6dCountPiS__param_0,
	.param .u64 .ptr .align 1 _Z6dCountPiS__param_1
)
{
	.reg .pred 	%p<2>;
	.reg .b32 	%r<4>;
	.reg .b64 	%rd<7>;

	ld.param.u64 	%rd2, [_Z6dCountPiS__param_0];
	ld.param.u64 	%rd1, [_Z6dCountPiS__param_1];
	cvta.to.global.u64 	%rd3, %rd2;
	mov.u32 	%r1, %tid.x;
	mul.wide.u32 	%rd4, %r1, 4;
	add.s64 	%rd5, %rd3, %rd4;
	ld.global.u32 	%r2, [%rd5];
	setp.gt.s32 	%p1, %r2, 0;
	@%p1 bra 	$L__BB1_2;
	cvta.to.global.u64 	%rd6, %rd1;
	atom.global.add.u32 	%r3, [%rd6], -1;
$L__BB1_2:
	ret;

}
	// .globl	_Z12memoryallotePiS_i
.visible .entry _Z12memoryallotePiS_i(
	.param .u64 .ptr .align 1 _Z12memoryallotePiS_i_param_0,
	.param .u64 .ptr .align 1 _Z12memoryallotePiS_i_param_1,
	.param .u32 _Z12memoryallotePiS_i_param_2
)
{
	.reg .b32 	%r<4>;
	.reg .b64 	%rd<8>;

	ld.param.u64 	%rd1, [_Z12memoryallotePiS_i_param_0];
	ld.param.u64 	%rd2, [_Z12memoryallotePiS_i_param_1];
	ld.param.u32 	%r1, [_Z12memoryallotePiS_i_param_2];
	cvta.to.global.u64 	%rd3, %rd2;
	cvta.to.global.u64 	%rd4, %rd1;
	mov.u32 	%r2, %tid.x;
	mul.wide.u32 	%rd5, %r2, 4;
	add.s64 	%rd6, %rd4, %rd5;
	st.global.u32 	[%rd6], %r1;
	add.s64 	%rd7, %rd3, %rd5;
	mov.b32 	%r3, 0;
	st.global.u32 	[%rd7], %r3;
	ret;

}


// ===== COMPILED SASS (sm_100) =====

	.target	sm_100

	.elftype	@"ET_EXEC"


//--------------------- .note.nv.tkinfo           --------------------------
	.section	.note.nv.tkinfo,"",@"SHT_NOTE"
	.sectionflags	@"SHF_NOTE_NV_TKINFO"
	.tkinfo
        /*0018*/ 	.word	0x00000002
        /*0030*/ 	.string	""
        /*0030*/ 	.string	"ptxas"
        /*0030*/ 	.string	"Cuda compilation tools, release 13.0, V13.0.88"
        /*0030*/ 	.string	"Build cuda_13.0.r13.0/compiler.36424714_0"
        /*0030*/ 	.string	"-arch sm_100 -m 64 "



//--------------------- .note.nv.cuinfo           --------------------------
	.section	.note.nv.cuinfo,"",@"SHT_NOTE"
	.sectionflags	@"SHF_NOTE_NV_CUINFO"
        /*0018*/ 	.short	0x0002
        /*001a*/ 	.short	0x0064
        /*001c*/ 	.short	0x0082
	.zero		2


//--------------------- .nv.info                  --------------------------
	.section	.nv.info,"",@"SHT_CUDA_INFO"
	.align	4


	//----- nvinfo : EIATTR_REGCOUNT
	.align		4
        /*0000*/ 	.byte	0x04, 0x2f
        /*0002*/ 	.short	(.L_1 - .L_0)
	.align		4
.L_0:
        /*0004*/ 	.word	index@(_Z7dFiringPiS_S_S_iiS_S_l)
        /*0008*/ 	.word	0x00000020


	//----- nvinfo : EIATTR_FRAME_SIZE
	.align		4
.L_1:
        /*000c*/ 	.byte	0x04, 0x11
        /*000e*/ 	.short	(.L_3 - .L_2)
	.align		4
.L_2:
        /*0010*/ 	.word	index@($__internal_0_$__cuda_sm20_rem_s64)
        /*0014*/ 	.word	0x00000000


	//----- nvinfo : EIATTR_FRAME_SIZE
	.align		4
.L_3:
        /*0018*/ 	.byte	0x04, 0x11
        /*001a*/ 	.short	(.L_5 - .L_4)
	.align		4
.L_4:
        /*001c*/ 	.word	index@(_Z7dFiringPiS_S_S_iiS_S_l)
        /*0020*/ 	.word	0x00000000


	//----- nvinfo : EIATTR_REGCOUNT
	.align		4
.L_5:
        /*0024*/ 	.byte	0x04, 0x2f
        /*0026*/ 	.short	(.L_7 - .L_6)
	.align		4
.L_6:
        /*0028*/ 	.word	index@(_Z6dCountPiS_)
        /*002c*/ 	.word	0x00000008


	//----- nvinfo : EIATTR_FRAME_SIZE
	.align		4
.L_7:
        /*0030*/ 	.byte	0x04, 0x11
        /*0032*/ 	.short	(.L_9 - .L_8)
	.align		4
.L_8:
        /*0034*/ 	.word	index@(_Z6dCountPiS_)
        /*0038*/ 	.word	0x00000000


	//----- nvinfo : EIATTR_REGCOUNT
	.align		4
.L_9:
        /*003c*/ 	.byte	0x04, 0x2f
        /*003e*/ 	.short	(.L_11 - .L_10)
	.align		4
.L_10:
        /*0040*/ 	.word	index@(_Z12memoryallotePiS_i)
        /*0044*/ 	.word	0x0000000c


	//----- nvinfo : EIATTR_FRAME_SIZE
	.align		4
.L_11:
        /*0048*/ 	.byte	0x04, 0x11
        /*004a*/ 	.short	(.L_13 - .L_12)
	.align		4
.L_12:
        /*004c*/ 	.word	index@(_Z12memoryallotePiS_i)
        /*0050*/ 	.word	0x00000000


	//----- nvinfo : EIATTR_MIN_STACK_SIZE
	.align		4
.L_13:
        /*0054*/ 	.byte	0x04, 0x12
        /*0056*/ 	.short	(.L_15 - .L_14)
	.align		4
.L_14:
        /*0058*/ 	.word	index@(_Z12memoryallotePiS_i)
        /*005c*/ 	.word	0x00000000


	//----- nvinfo : EIATTR_MIN_STACK_SIZE
	.align		4
.L_15:
        /*0060*/ 	.byte	0x04, 0x12
        /*0062*/ 	.short	(.L_17 - .L_16)
	.align		4
.L_16:
        /*0064*/ 	.word	index@(_Z6dCountPiS_)
        /*0068*/ 	.word	0x00000000


	//----- nvinfo : EIATTR_MIN_STACK_SIZE
	.align		4
.L_17:
        /*006c*/ 	.byte	0x04, 0x12
        /*006e*/ 	.short	(.L_19 - .L_18)
	.align		4
.L_18:
        /*0070*/ 	.word	index@(_Z7dFiringPiS_S_S_iiS_S_l)
        /*0074*/ 	.word	0x00000000
.L_19:


//--------------------- .nv.compat                --------------------------
	.section	.nv.compat,"",@"SHT_CUDA_COMPAT_INFO"
	.align	4
        /*0000*/ 	.byte	0x02, 0x09, 0x00, 0x00, 0x02, 0x02, 0x01, 0x00, 0x02, 0x05, 0x05, 0x00, 0x03, 0x07, 0x01, 0x01
        /*0010*/ 	.byte	0x02, 0x03, 0x00, 0x00, 0x02, 0x06, 0x01, 0x00, 0x04, 0x0b, 0x08, 0x00, 0x09, 0x00, 0x00, 0x00
        /*0020*/ 	.byte	0x00, 0x00, 0x00, 0x00


//--------------------- .nv.info._Z12memoryallotePiS_i --------------------------
	.section	.nv.info._Z12memoryallotePiS_i,"",@"SHT_CUDA_INFO"
	.sectionflags	@""
	.align	4


	//----- nvinfo : EIATTR_CUDA_API_VERSION
	.align		4
        /*0000*/ 	.byte	0x04, 0x37
        /*0002*/ 	.short	(.L_21 - .L_20)
.L_20:
        /*0004*/ 	.word	0x00000082


	//----- nvinfo : EIATTR_KPARAM_INFO
	.align		4
.L_21:
        /*0008*/ 	.byte	0x04, 0x17
        /*000a*/ 	.short	(.L_23 - .L_22)
.L_22:
        /*000c*/ 	.word	0x00000000
        /*0010*/ 	.short	0x0002
        /*0012*/ 	.short	0x0010
        /*0014*/ 	.byte	0x00, 0xf0, 0x11, 0x00


	//----- nvinfo : EIATTR_KPARAM_INFO
	.align		4
.L_23:
        /*0018*/ 	.byte	0x04, 0x17
        /*001a*/ 	.short	(.L_25 - .L_24)
.L_24:
        /*001c*/ 	.word	0x00000000
        /*0020*/ 	.short	0x0001
        /*0022*/ 	.short	0x0008
        /*0024*/ 	.byte	0x00, 0xf5, 0x21, 0x00


	//----- nvinfo : EIATTR_KPARAM_INFO
	.align		4
.L_25:
        /*0028*/ 	.byte	0x04, 0x17
        /*002a*/ 	.short	(.L_27 - .L_26)
.L_26:
        /*002c*/ 	.word	0x00000000
        /*0030*/ 	.short	0x0000
        /*0032*/ 	.short	0x0000
        /*0034*/ 	.byte	0x00, 0xf5, 0x21, 0x00


	//----- nvinfo : EIATTR_SPARSE_MMA_MASK
	.align		4
.L_27:
        /*0038*/ 	.byte	0x03, 0x50
        /*003a*/ 	.short	0x0000


	//----- nvinfo : EIATTR_MAXREG_COUNT
	.align		4
        /*003c*/ 	.byte	0x03, 0x1b
        /*003e*/ 	.short	0x00ff


	//----- nvinfo : EIATTR_MERCURY_ISA_VERSION
	.align		4
        /*0040*/ 	.byte	0x03, 0x5f
        /*0042*/ 	.short	0x0101


	//----- nvinfo : EIATTR_VRC_CTA_INIT_COUNT
	.align		4
        /*0044*/ 	.byte	0x02, 0x4a
	.zero		1
	.zero		1


	//----- nvinfo : EIATTR_EXIT_INSTR_OFFSETS
	.align		4
        /*0048*/ 	.byte	0x04, 0x1c
        /*004a*/ 	.short	(.L_29 - .L_28)


	//   ....[0]....
.L_28:
        /*004c*/ 	.word	0x000000a0


	//----- nvinfo : EIATTR_CBANK_PARAM_SIZE
	.align		4
.L_29:
        /*0050*/ 	.byte	0x03, 0x19
        /*0052*/ 	.short	0x0014


	//----- nvinfo : EIATTR_PARAM_CBANK
	.align		4
        /*0054*/ 	.byte	0x04, 0x0a
        /*0056*/ 	.short	(.L_31 - .L_30)
	.align		4
.L_30:
        /*0058*/ 	.word	index@(.nv.constant0._Z12memoryallotePiS_i)
        /*005c*/ 	.short	0x0380
        /*005e*/ 	.short	0x0014


	//----- nvinfo : EIATTR_SW_WAR
	.align		4
.L_31:
        /*0060*/ 	.byte	0x04, 0x36
        /*0062*/ 	.short	(.L_33 - .L_32)
.L_32:
        /*0064*/ 	.word	0x00000008
.L_33:


//--------------------- .nv.info._Z6dCountPiS_    --------------------------
	.section	.nv.info._Z6dCountPiS_,"",@"SHT_CUDA_INFO"
	.sectionflags	@""
	.align	4


	//----- nvinfo : EIATTR_CUDA_API_VERSION
	.align		4
        /*0000*/ 	.byte	0x04, 0x37
        /*0002*/ 	.short	(.L_35 - .L_34)
.L_34:
        /*0004*/ 	.word	0x00000082


	//----- nvinfo : EIATTR_KPARAM_INFO
	.align		4
.L_35:
        /*0008*/ 	.byte	0x04, 0x17
        /*000a*/ 	.short	(.L_37 - .L_36)
.L_36:
        /*000c*/ 	.word	0x00000000
        /*0010*/ 	.short	0x0001
        /*0012*/ 	.short	0x0008
        /*0014*/ 	.byte	0x00, 0xf5, 0x21, 0x00


	//----- nvinfo : EIATTR_KPARAM_INFO
	.align		4
.L_37:
        /*0018*/ 	.byte	0x04, 0x17
        /*001a*/ 	.short	(.L_39 - .L_38)
.L_38:
        /*001c*/ 	.word	0x00000000
        /*0020*/ 	.short	0x0000
        /*0022*/ 	.short	0x0000
        /*0024*/ 	.byte	0x00, 0xf5, 0x21, 0x00


	//----- nvinfo : EIATTR_SPARSE_MMA_MASK
	.align		4
.L_39:
        /*0028*/ 	.byte	0x03, 0x50
        /*002a*/ 	.short	0x0000


	//----- nvinfo : EIATTR_MAXREG_COUNT
	.align		4
        /*002c*/ 	.byte	0x03, 0x1b
        /*002e*/ 	.short	0x00ff


	//----- nvinfo : EIATTR_MERCURY_ISA_VERSION
	.align		4
        /*0030*/ 	.byte	0x03, 0x5f
        /*0032*/ 	.short	0x0101


	//----- nvinfo : EIATTR_INT_WARP_WIDE_INSTR_OFFSETS
	.align		4
        /*0034*/ 	.byte	0x04, 0x31
        /*0036*/ 	.short	(.L_41 - .L_40)


	//   ....[0]....
.L_40:
        /*0038*/ 	.word	0x000000a0


	//----- nvinfo : EIATTR_VRC_CTA_INIT_COUNT
	.align		4
.L_41:
        /*003c*/ 	.byte	0x02, 0x4a
	.zero		1
	.zero		1


	//----- nvinfo : EIATTR_EXIT_INSTR_OFFSETS
	.align		4
        /*0040*/ 	.byte	0x04, 0x1c
        /*0042*/ 	.short	(.L_43 - .L_42)


	//   ....[0]....
.L_42:
        /*0044*/ 	.word	0x00000070


	//   ....[1]....
        /*0048*/ 	.word	0x00000100


	//----- nvinfo : EIATTR_CBANK_PARAM_SIZE
	.align		4
.L_43:
        /*004c*/ 	.byte	0x03, 0x19
        /*004e*/ 	.short	0x0010


	//----- nvinfo : EIATTR_PARAM_CBANK
	.align		4
        /*0050*/ 	.byte	0x04, 0x0a
        /*0052*/ 	.short	(.L_45 - .L_44)
	.align		4
.L_44:
        /*0054*/ 	.word	index@(.nv.constant0._Z6dCountPiS_)
        /*0058*/ 	.short	0x0380
        /*005a*/ 	.short	0x0010


	//----- nvinfo : EIATTR_SW_WAR
	.align		4
.L_45:
        /*005c*/ 	.byte	0x04, 0x36
        /*005e*/ 	.short	(.L_47 - .L_46)
.L_46:
        /*0060*/ 	.word	0x00000008
.L_47:


//--------------------- .nv.info._Z7dFiringPiS_S_S_iiS_S_l --------------------------
	.section	.nv.info._Z7dFiringPiS_S_S_iiS_S_l,"",@"SHT_CUDA_INFO"
	.sectionflags	@""
	.align	4


	//----- nvinfo : EIATTR_CUDA_API_VERSION
	.align		4
        /*0000*/ 	.byte	0x04, 0x37
        /*0002*/ 	.short	(.L_49 - .L_48)
.L_48:
        /*0004*/ 	.word	0x00000082


	//----- nvinfo : EIATTR_KPARAM_INFO
	.align		4
.L_49:
        /*0008*/ 	.byte	0x04, 0x17
        /*000a*/ 	.short	(.L_51 - .L_50)
.L_50:
        /*000c*/ 	.word	0x00000000
        /*0010*/ 	.short	0x0008
        /*0012*/ 	.short	0x0038
        /*0014*/ 	.byte	0x00, 0xf0, 0x21, 0x00


	//----- nvinfo : EIATTR_KPARAM_INFO
	.align		4
.L_51:
        /*0018*/ 	.byte	0x04, 0x17
        /*001a*/ 	.short	(.L_53 - .L_52)
.L_52:
        /*001c*/ 	.word	0x00000000
        /*0020*/ 	.short	0x0007
        /*0022*/ 	.short	0x0030
        /*0024*/ 	.byte	0x00, 0xf5, 0x21, 0x00


	//----- nvinfo : EIATTR_KPARAM_INFO
	.align		4
.L_53:
        /*0028*/ 	.byte	0x04, 0x17
        /*002a*/ 	.short	(.L_55 - .L_54)
.L_54:
        /*002c*/ 	.word	0x00000000
        /*0030*/ 	.short	0x0006
        /*0032*/ 	.short	0x0028
        /*0034*/ 	.byte	0x00, 0xf5, 0x21, 0x00


	//----- nvinfo : EIATTR_KPARAM_INFO
	.align		4
.L_55:
        /*0038*/ 	.byte	0x04, 0x17
        /*003a*/ 	.short	(.L_57 - .L_56)
.L_56:
        /*003c*/ 	.word	0x00000000
        /*0040*/ 	.short	0x0005
        /*0042*/ 	.short	0x0024
        /*0044*/ 	.byte	0x00, 0xf0, 0x11, 0x00


	//----- nvinfo : EIATTR_KPARAM_INFO
	.align		4
.L_57:
        /*0048*/ 	.byte	0x04, 0x17
        /*004a*/ 	.short	(.L_59 - .L_58)
.L_58:
        /*004c*/ 	.word	0x00000000
        /*0050*/ 	.short	0x0004
        /*0052*/ 	.short	0x0020
        /*0054*/ 	.byte	0x00, 0xf0, 0x11, 0x00


	//----- nvinfo : EIATTR_KPARAM_INFO
	.align		4
.L_59:
        /*0058*/ 	.byte	0x04, 0x17
        /*005a*/ 	.short	(.L_61 - .L_60)
.L_60:
        /*005c*/ 	.word	0x00000000
        /*0060*/ 	.short	0x0003
        /*0062*/ 	.short	0x0018
        /*0064*/ 	.byte	0x00, 0xf5, 0x21, 0x00


	//----- nvinfo : EIATTR_KPARAM_INFO
	.align		4
.L_61:
        /*0068*/ 	.byte	0x04, 0x17
        /*006a*/ 	.short	(.L_63 - .L_62)
.L_62:
        /*006c*/ 	.word	0x00000000
        /*0070*/ 	.short	0x0002
        /*0072*/ 	.short	0x0010
        /*0074*/ 	.byte	0x00, 0xf5, 0x21, 0x00


	//----- nvinfo : EIATTR_KPARAM_INFO
	.align		4
.L_63:
        /*0078*/ 	.byte	0x04, 0x17
        /*007a*/ 	.short	(.L_65 - .L_64)
.L_64:
        /*007c*/ 	.word	0x00000000
        /*0080*/ 	.short	0x0001
        /*0082*/ 	.short	0x0008
        /*0084*/ 	.byte	0x00, 0xf5, 0x21, 0x00


	//----- nvinfo : EIATTR_KPARAM_INFO
	.align		4
.L_65:
        /*0088*/ 	.byte	0x04, 0x17
        /*008a*/ 	.short	(.L_67 - .L_66)
.L_66:
        /*008c*/ 	.word	0x00000000
        /*0090*/ 	.short	0x0000
        /*0092*/ 	.short	0x0000
        /*0094*/ 	.byte	0x00, 0xf5, 0x21, 0x00


	//----- nvinfo : EIATTR_SPARSE_MMA_MASK
	.align		4
.L_67:
        /*0098*/ 	.byte	0x03, 0x50
        /*009a*/ 	.short	0x0000


	//----- nvinfo : EIATTR_MAXREG_COUNT
	.align		4
        /*009c*/ 	.byte	0x03, 0x1b
        /*009e*/ 	.short	0x00ff


	//----- nvinfo : EIATTR_NUM_BARRIERS
	.align		4
        /*00a0*/ 	.byte	0x02, 0x4c
        /*00a2*/ 	.byte	0x01
	.zero		1


	//----- nvinfo : EIATTR_MERCURY_ISA_VERSION
	.align		4
        /*00a4*/ 	.byte	0x03, 0x5f
        /*00a6*/ 	.short	0x0101


	//----- nvinfo : EIATTR_INT_WARP_WIDE_INSTR_OFFSETS
	.align		4
        /*00a8*/ 	.byte	0x04, 0x31
        /*00aa*/ 	.short	(.L_69 - .L_68)


	//   ....[0]....
.L_68:
        /*00ac*/ 	.word	0x00000cb0


	//----- nvinfo : EIATTR_VRC_CTA_INIT_COUNT
	.align		4
.L_69:
        /*00b0*/ 	.byte	0x02, 0x4a
	.zero		1
	.zero		1


	//----- nvinfo : EIATTR_EXIT_INSTR_OFFSETS
	.align		4
        /*00b4*/ 	.byte	0x04, 0x1c
        /*00b6*/ 	.short	(.L_71 - .L_70)


	//   ....[0]....
.L_70:
        /*00b8*/ 	.word	0x00000260


	//   ....[1]....
        /*00bc*/ 	.word	0x000002c0


	//   ....[2]....
        /*00c0*/ 	.word	0x00000c50


	//   ....[3]....
        /*00c4*/ 	.word	0x00000d40


	//----- nvinfo : EIATTR_CRS_STACK_SIZE
	.align		4
.L_71:
        /*00c8*/ 	.byte	0x04, 0x1e
        /*00ca*/ 	.short	(.L_73 - .L_72)
.L_72:
        /*00cc*/ 	.word	0x00000000


	//----- nvinfo : EIATTR_CBANK_PARAM_SIZE
	.align		4
.L_73:
        /*00d0*/ 	.byte	0x03, 0x19
        /*00d2*/ 	.short	0x0040


	//----- nvinfo : EIATTR_PARAM_CBANK
	.align		4
        /*00d4*/ 	.byte	0x04, 0x0a
        /*00d6*/ 	.short	(.L_75 - .L_74)
	.align		4
.L_74:
        /*00d8*/ 	.word	index@(.nv.constant0._Z7dFiringPiS_S_S_iiS_S_l)
        /*00dc*/ 	.short	0x0380
        /*00de*/ 	.short	0x0040


	//----- nvinfo : EIATTR_SW_WAR
	.align		4
.L_75:
        /*00e0*/ 	.byte	0x04, 0x36
        /*00e2*/ 	.short	(.L_77 - .L_76)
.L_76:
        /*00e4*/ 	.word	0x00000008
.L_77:


//--------------------- .nv.callgraph             --------------------------
	.section	.nv.callgraph,"",@"SHT_CUDA_CALLGRAPH"
	.align	4
	.sectionentsize	8
	.align		4
        /*0000*/ 	.word	0x00000000
	.align		4
        /*0004*/ 	.word	0xffffffff
	.align		4
        /*0008*/ 	.word	0x00000000
	.align		4
        /*000c*/ 	.word	0xfffffffe
	.align		4
        /*0010*/ 	.word	0x00000000
	.align		4
        /*0014*/ 	.word	0xfffffffd
	.align		4
        /*0018*/ 	.word	0x00000000
	.align		4
        /*001c*/ 	.word	0xfffffffc


//--------------------- .text._Z12memoryallotePiS_i --------------------------
	.section	.text._Z12memoryallotePiS_i,"ax",@progbits
	.align	128
        .global         _Z12memoryallotePiS_i
        .type           _Z12memoryallotePiS_i,@function
        .size           _Z12memoryallotePiS_i,(.L_x_15 - _Z12memoryallotePiS_i)
        .other          _Z12memoryallotePiS_i,@"STO_CUDA_ENTRY STV_DEFAULT"
_Z12memoryallotePiS_i:
.text._Z12memoryallotePiS_i:
[----:B------:R-:W-:Y:S01]  /*0000*/  LDC R1, c[0x0][0x37c] ;  /* 0x0000df00ff017b82 */ /* 0x000fe20000000800 */
[----:B------:R-:W0:Y:S07]  /*0010*/  S2R R7, SR_TID.X ;  /* 0x0000000000077919 */ /* 0x000e2e0000002100 */
[----:B------:R-:W0:Y:S01]  /*0020*/  LDC.64 R2, c[0x0][0x380] ;  /* 0x0000e000ff027b82 */ /* 0x000e220000000a00 */
[----:B------:R-:W1:Y:S07]  /*0030*/  LDCU.64 UR4, c[0x0][0x358] ;  /* 0x00006b00ff0477ac */ /* 0x000e6e0008000a00 */
[----:B------:R-:W2:Y:S08]  /*0040*/  LDC.64 R4, c[0x0][0x388] ;  /* 0x0000e200ff047b82 */ /* 0x000eb00000000a00 */
[----:B------:R-:W1:Y:S01]  /*0050*/  LDC R9, c[0x0][0x390] ;  /* 0x0000e400ff097b82 */ /* 0x000e620000000800 */
[----:B0-----:R-:W-:-:S04]  /*0060*/  IMAD.WIDE.U32 R2, R7, 0x4, R2 ;  /* 0x0000000407027825 */ /* 0x001fc800078e0002 */
[----:B--2---:R-:W-:Y:S01]  /*0070*/  IMAD.WIDE.U32 R4, R7, 0x4, R4 ;  /* 0x0000000407047825 */ /* 0x004fe200078e0004 */
[----:B-1----:R-:W-:Y:S04]  /*0080*/  STG.E desc[UR4][R2.64], R9 ;  /* 0x0000000902007986 */ /* 0x002fe8000c101904 */
[----:B------:R-:W-:Y:S01]  /*0090*/  STG.E desc[UR4][R4.64], RZ ;  /* 0x000000ff04007986 */ /* 0x000fe2000c101904 */
[----:B------:R-:W-:Y:S05]  /*00a0*/  EXIT ;  /* 0x000000000000794d */ /* 0x000fea0003800000 */
.L_x_0:
[----:B------:R-:W-:-:S00]  /*00b0*/  BRA `(.L_x_0) ;  /* 0xfffffffc00fc7947 */ /* 0x000fc0000383ffff */
[----:B------:R-:W-:-:S00]  /*00c0*/  NOP ;  /* 0x0000000000007918 */ /* 0x000fc00000000000 */
        /* <DEDUP_REMOVED lines=11> */
.L_x_15:


//--------------------- .text._Z6dCountPiS_       --------------------------
	.section	.text._Z6dCountPiS_,"ax",@progbits
	.align	128
        .global         _Z6dCountPiS_
        .type           _Z6dCountPiS_,@function
        .size           _Z6dCountPiS_,(.L_x_16 - _Z6dCountPiS_)
        .other          _Z6dCountPiS_,@"STO_CUDA_ENTRY STV_DEFAULT"
_Z6dCountPiS_:
.text._Z6dCountPiS_:
[----:B------:R-:W-:Y:S01]  /*0000*/  LDC R1, c[0x0][0x37c] ;  /* 0x0000df00ff017b82 */ /* 0x000fe20000000800 */
[----:B------:R-:W0:Y:S07]  /*0010*/  S2R R5, SR_TID.X ;  /* 0x0000000000057919 */ /* 0x000e2e0000002100 */
[----:B------:R-:W0:Y:S01]  /*0020*/  LDC.64 R2, c[0x0][0x380] ;  /* 0x0000e000ff027b82 */ /* 0x000e220000000a00 */
[----:B------:R-:W1:Y:S01]  /*0030*/  LDCU.64 UR6, c[0x0][0x358] ;  /* 0x00006b00ff0677ac */ /* 0x000e620008000a00 */
[----:B0-----:R-:W-:-:S06]  /*0040*/  IMAD.WIDE.U32 R2, R5, 0x4, R2 ;  /* 0x0000000405027825 */ /* 0x001fcc00078e0002 */
[----:B-1----:R-:W2:Y:S02]  /*0050*/  LDG.E R2, desc[UR6][R2.64] ;  /* 0x0000000602027981 */ /* 0x002ea4000c1e1900 */
[----:B--2---:R-:W-:-:S13]  /*0060*/  ISETP.GT.AND P0, PT, R2, RZ, PT ;  /* 0x000000ff0200720c */ /* 0x004fda0003f04270 */
[----:B------:R-:W-:Y:S05]  /*0070*/  @P0 EXIT ;  /* 0x000000000000094d */ /* 0x000fea0003800000 */
[----:B------:R-:W0:Y:S01]  /*0080*/  S2R R0, SR_LANEID ;  /* 0x0000000000007919 */ /* 0x000e220000000000 */
[----:B------:R-:W1:Y:S01]  /*0090*/  LDC.64 R2, c[0x0][0x388] ;  /* 0x0000e200ff027b82 */ /* 0x000e620000000a00 */
[----:B------:R-:W-:Y:S02]  /*00a0*/  VOTEU.ANY UR4, UPT, PT ;  /* 0x0000000000047886 */ /* 0x000fe400038e0100 */
[----:B------:R-:W-:Y:S02]  /*00b0*/  UFLO.U32 UR5, UR4 ;  /* 0x00000004000572bd */ /* 0x000fe400080e0000 */
[----:B------:R-:W-:-:S06]  /*00c0*/  UPOPC UR4, UR4 ;  /* 0x00000004000472bf */ /* 0x000fcc0008000000 */
[----:B------:R-:W-:Y:S02]  /*00d0*/  IADD3 R5, PT, PT, RZ, -UR4, RZ ;  /* 0x80000004ff057c10 */ /* 0x000fe4000fffe0ff */
[----:B0-----:R-:W-:-:S13]  /*00e0*/  ISETP.EQ.U32.AND P0, PT, R0, UR5, PT ;  /* 0x0000000500007c0c */ /* 0x001fda000bf02070 */
[----:B-1----:R-:W-:Y:S01]  /*00f0*/  @P0 REDG.E.ADD.STRONG.GPU desc[UR6][R2.64], R5 ;  /* 0x000000050200098e */ /* 0x002fe2000c12e106 */
[----:B------:R-:W-:Y:S05]  /*0100*/  EXIT ;  /* 0x000000000000794d */ /* 0x000fea0003800000 */
.L_x_1:
        /* <DEDUP_REMOVED lines=15> */
.L_x_16:


//--------------------- .text._Z7dFiringPiS_S_S_iiS_S_l --------------------------
	.section	.text._Z7dFiringPiS_S_S_iiS_S_l,"ax",@progbits
	.align	128
        .global         _Z7dFiringPiS_S_S_iiS_S_l
        .type           _Z7dFiringPiS_S_S_iiS_S_l,@function
        .size           _Z7dFiringPiS_S_S_iiS_S_l,(.L_x_14 - _Z7dFiringPiS_S_S_iiS_S_l)
        .other          _Z7dFiringPiS_S_S_iiS_S_l,@"STO_CUDA_ENTRY STV_DEFAULT"
_Z7dFiringPiS_S_S_iiS_S_l:
.text._Z7dFiringPiS_S_S_iiS_S_l:
[----:B------:R-:W-:Y:S08]  /*0000*/  LDC R1, c[0x0][0x37c] ;  /* 0x0000df00ff017b82 */ /* 0x000ff00000000800 */
[----:B------:R-:W0:Y:S01]  /*0010*/  LDC R6, c[0x0][0x3a0] ;  /* 0x0000e800ff067b82 */ /* 0x000e220000000800 */
[----:B------:R-:W1:Y:S01]  /*0020*/  LDCU.64 UR6, c[0x0][0x358] ;  /* 0x00006b00ff0677ac */ /* 0x000e620008000a00 */
[----:B------:R-:W2:Y:S06]  /*0030*/  LDCU UR4, c[0x0][0x3bc] ;  /* 0x00007780ff0477ac */ /* 0x000eac0008000800 */
[----:B------:R-:W1:Y:S01]  /*0040*/  LDC.64 R2, c[0x0][0x3b0] ;  /* 0x0000ec00ff027b82 */ /* 0x000e620000000a00 */
[----:B------:R-:W3:Y:S01]  /*0050*/  LDCU UR8, c[0x0][0x3a0] ;  /* 0x00007400ff0877ac */ /* 0x000ee20008000800 */
[----:B0-----:R-:W-:-:S04]  /*0060*/  SHF.R.S32.HI R0, RZ, 0x1f, R6 ;  /* 0x0000001fff007819 */ /* 0x001fc80000011406 */
[----:B--2---:R-:W-:Y:S01]  /*0070*/  LOP3.LUT R4, R0, UR4, RZ, 0xfc, !PT ;  /* 0x0000000400047c12 */ /* 0x004fe2000f8efcff */
[----:B-1----:R0:W-:Y:S03]  /*0080*/  STG.E desc[UR6][R2.64], R6 ;  /* 0x0000000602007986 */ /* 0x0021e6000c101906 */
[----:B------:R-:W-:-:S13]  /*0090*/  ISETP.NE.U32.AND P0, PT, R4, RZ, PT ;  /* 0x000000ff0400720c */ /* 0x000fda0003f05070 */
[----:B0--3--:R-:W-:Y:S05]  /*00a0*/  @P0 BRA `(.L_x_2) ;  /* 0x0000000000540947 */ /* 0x009fea0003800000 */
[----:B------:R-:W0:Y:S01]  /*00b0*/  I2F.U32.RP R4, R6 ;  /* 0x0000000600047306 */ /* 0x000e220000209000 */
[----:B------:R-:W1:Y:S01]  /*00c0*/  LDCU UR4, c[0x0][0x3b8] ;  /* 0x00007700ff0477ac */ /* 0x000e620008000800 */
[----:B------:R-:W-:-:S06]  /*00d0*/  ISETP.NE.U32.AND P1, PT, R6, RZ, PT ;  /* 0x000000ff0600720c */ /* 0x000fcc0003f25070 */
[----:B0-----:R-:W0:Y:S02]  /*00e0*/  MUFU.RCP R4, R4 ;  /* 0x0000000400047308 */ /* 0x001e240000001000 */
[----:B0-----:R-:W-:-:S06]  /*00f0*/  VIADD R2, R4, 0xffffffe ;  /* 0x0ffffffe04027836 */ /* 0x001fcc0000000000 */
[----:B------:R0:W2:Y:S02]  /*0100*/  F2I.FTZ.U32.TRUNC.NTZ R3, R2 ;  /* 0x0000000200037305 */ /* 0x0000a4000021f000 */
[----:B0-----:R-:W-:Y:S02]  /*0110*/  IMAD.MOV.U32 R2, RZ, RZ, RZ ;  /* 0x000000ffff027224 */ /* 0x001fe400078e00ff */
[----:B--2---:R-:W-:-:S04]  /*0120*/  IMAD.MOV R5, RZ, RZ, -R3 ;  /* 0x000000ffff057224 */ /* 0x004fc800078e0a03 */
[----:B------:R-:W-:-:S04]  /*0130*/  IMAD R5, R5, R6, RZ ;  /* 0x0000000605057224 */ /* 0x000fc800078e02ff */
[----:B------:R-:W-:-:S06]  /*0140*/  IMAD.HI.U32 R3, R3, R5, R2 ;  /* 0x0000000503037227 */ /* 0x000fcc00078e0002 */
[----:B-1----:R-:W-:-:S04]  /*0150*/  IMAD.HI.U32 R3, R3, UR4, RZ ;  /* 0x0000000403037c27 */ /* 0x002fc8000f8e00ff */
[----:B------:R-:W-:-:S04]  /*0160*/  IMAD.MOV R3, RZ, RZ, -R3 ;  /* 0x000000ffff037224 */ /* 0x000fc800078e0a03 */
[----:B------:R-:W-:-:S05]  /*0170*/  IMAD R3, R6, R3, UR4 ;  /* 0x0000000406037e24 */ /* 0x000fca000f8e0203 */
[----:B------:R-:W-:-:S13]  /*0180*/  ISETP.GE.U32.AND P0, PT, R3, R6, PT ;  /* 0x000000060300720c */ /* 0x000fda0003f06070 */
[----:B------:R-:W-:-:S05]  /*0190*/  @P0 IMAD.IADD R3, R3, 0x1, -R6 ;  /* 0x0000000103030824 */ /* 0x000fca00078e0a06 */
[----:B------:R-:W-:-:S13]  /*01a0*/  ISETP.GE.U32.AND P0, PT, R3, R6, PT ;  /* 0x000000060300720c */ /* 0x000fda0003f06070 */
[----:B------:R-:W-:Y:S01]  /*01b0*/  @P0 IMAD.IADD R3, R3, 0x1, -R6 ;  /* 0x0000000103030824 */ /* 0x000fe200078e0a06 */
[----:B------:R-:W-:-:S04]  /*01c0*/  @!P1 LOP3.LUT R3, RZ, R6, RZ, 0x33, !PT ;  /* 0x00000006ff039212 */ /* 0x000fc800078e33ff */
[----:B------:R-:W-:-:S04]  /*01d0*/  ISETP.NE.U32.AND P0, PT, R3, RZ, PT ;  /* 0x000000ff0300720c */ /* 0x000fc80003f05070 */
[----:B------:R-:W-:Y:S01]  /*01e0*/  ISETP.NE.AND.EX P0, PT, RZ, RZ, PT, P0 ;  /* 0x000000ffff00720c */ /* 0x000fe20003f05300 */
[----:B------:R-:W-:-:S12]  /*01f0*/  BRA `(.L_x_3) ;  /* 0x0000000000187947 */ /* 0x000fd80003800000 */
.L_x_2:
[----:B------:R-:W0:Y:S01]  /*0200*/  LDC R7, c[0x0][0x3b8] ;  /* 0x0000ee00ff077b82 */ /* 0x000e220000000800 */
[----:B------:R-:W-:-:S07]  /*0210*/  MOV R2, 0x240 ;  /* 0x0000024000027802 */ /* 0x000fce0000000f00 */
[----:B------:R-:W1:Y:S02]  /*0220*/  LDC R6, c[0x0][0x3bc] ;  /* 0x0000ef00ff067b82 */ /* 0x000e640000000800 */
[----:B01----:R-:W-:Y:S05]  /*0230*/  CALL.REL.NOINC `($__internal_0_$__cuda_sm20_rem_s64) ;  /* 0x0000000800c47944 */ /* 0x003fea0003c00000 */
[----:B------:R-:W-:-:S04]  /*0240*/  ISETP.NE.U32.AND P0, PT, R6, RZ, PT ;  /* 0x000000ff0600720c */ /* 0x000fc80003f05070 */
[----:B------:R-:W-:-:S13]  /*0250*/  ISETP.NE.AND.EX P0, PT, R7, RZ, PT, P0 ;  /* 0x000000ff0700720c */ /* 0x000fda0003f05300 */
.L_x_3:
[----:B------:R-:W-:Y:S05]  /*0260*/  @!P0 EXIT ;  /* 0x000000000000894d */ /* 0x000fea0003800000 */
[----:B------:R-:W0:Y:S01]  /*0270*/  S2R R3, SR_CTAID.X ;  /* 0x0000000000037919 */ /* 0x000e220000002500 */
[----:B------:R-:W0:Y:S02]  /*0280*/  LDC.64 R4, c[0x0][0x3a8] ;  /* 0x0000ea00ff047b82 */ /* 0x000e240000000a00 */
[----:B0-----:R-:W-:-:S06]  /*0290*/  IMAD.WIDE.U32 R4, R3, 0x4, R4 ;  /* 0x0000000403047825 */ /* 0x001fcc00078e0004 */
[----:B------:R-:W2:Y:S02]  /*02a0*/  LDG.E R4, desc[UR6][R4.64] ;  /* 0x0000000604047981 */ /* 0x000ea4000c1e1900 */
[----:B--2---:R-:W-:-:S13]  /*02b0*/  ISETP.GE.AND P0, PT, R4, 0x1, PT ;  /* 0x000000010400780c */ /* 0x004fda0003f06270 */
[----:B------:R-:W-:Y:S05]  /*02c0*/  @!P0 EXIT ;  /* 0x000000000000894d */ /* 0x000fea0003800000 */
[----:B------:R-:W0:Y:S01]  /*02d0*/  LDC.64 R8, c[0x0][0x3b8] ;  /* 0x0000ee00ff087b82 */ /* 0x000e220000000a00 */
[----:B------:R-:W-:Y:S01]  /*02e0*/  UMOV UR4, 0x400 ;  /* 0x0000040000047882 */ /* 0x000fe20000000000 */
[----:B------:R-:W-:Y:S02]  /*02f0*/  IMAD.MOV.U32 R4, RZ, RZ, -0x1 ;  /* 0xffffffffff047424 */ /* 0x000fe400078e00ff */
[----:B------:R-:W-:-:S04]  /*0300*/  IMAD.MOV.U32 R5, RZ, RZ, 0x7fffffff ;  /* 0x7fffffffff057424 */ /* 0x000fc800078e00ff */
[----:B------:R-:W1:Y:S01]  /*0310*/  S2UR UR5, SR_CgaCtaId ;  /* 0x00000000000579c3 */ /* 0x000e620000008800 */
[----:B0-----:R-:W-:-:S05]  /*0320*/  IADD3 R7, P0, PT, R3, R8, RZ ;  /* 0x0000000803077210 */ /* 0x001fca0007f1e0ff */
[----:B------:R-:W-:Y:S01]  /*0330*/  IMAD.X R6, RZ, RZ, R9, P0 ;  /* 0x000000ffff067224 */ /* 0x000fe200000e0609 */
[----:B-1----:R-:W-:-:S04]  /*0340*/  ULEA UR4, UR5, UR4, 0x18 ;  /* 0x0000000405047291 */ /* 0x002fc8000f8ec0ff */
[----:B------:R-:W-:-:S04]  /*0350*/  LOP3.LUT R2, R6, R0, RZ, 0xfc, !PT ;  /* 0x0000000006027212 */ /* 0x000fc800078efcff */
[----:B------:R-:W-:Y:S01]  /*0360*/  ISETP.NE.U32.AND P0, PT, R2, RZ, PT ;  /* 0x000000ff0200720c */ /* 0x000fe20003f05070 */
[----:B------:R0:W-:Y:S01]  /*0370*/  STS.64 [UR4], R4 ;  /* 0x00000004ff007988 */ /* 0x0001e20008000a04 */
[----:B------:R-:W-:Y:S11]  /*0380*/  BAR.SYNC.DEFER_BLOCKING 0x0 ;  /* 0x0000000000007b1d */ /* 0x000ff60000010000 */
[----:B0-----:R-:W-:Y:S05]  /*0390*/  @P0 BRA `(.L_x_4) ;  /* 0x0000000000500947 */ /* 0x001fea0003800000 */
[----:B------:R-:W0:Y:S02]  /*03a0*/  LDCU UR4, c[0x0][0x3a0] ;  /* 0x00007400ff0477ac */ /* 0x000e240008000800 */
[----:B0-----:R-:W0:Y:S01]  /*03b0*/  I2F.U32.RP R2, UR4 ;  /* 0x0000000400027d06 */ /* 0x001e220008209000 */
[----:B------:R-:W-:-:S07]  /*03c0*/  ISETP.NE.U32.AND P1, PT, RZ, UR4, PT ;  /* 0x00000004ff007c0c */ /* 0x000fce000bf25070 */
[----:B0-----:R-:W0:Y:S02]  /*03d0*/  MUFU.RCP R2, R2 ;  /* 0x0000000200027308 */ /* 0x001e240000001000 */
[----:B0-----:R-:W-:-:S06]  /*03e0*/  VIADD R4, R2, 0xffffffe ;  /* 0x0ffffffe02047836 */ /* 0x001fcc0000000000 */
[----:B------:R0:W1:Y:S02]  /*03f0*/  F2I.FTZ.U32.TRUNC.NTZ R5, R4 ;  /* 0x0000000400057305 */ /* 0x000064000021f000 */
[----:B0-----:R-:W-:Y:S02]  /*0400*/  IMAD.MOV.U32 R4, RZ, RZ, RZ ;  /* 0x000000ffff047224 */ /* 0x001fe400078e00ff */
[----:B-1----:R-:W-:-:S04]  /*0410*/  IMAD.MOV R9, RZ, RZ, -R5 ;  /* 0x000000ffff097224 */ /* 0x002fc800078e0a05 */
[----:B------:R-:W-:-:S04]  /*0420*/  IMAD R9, R9, UR4, RZ ;  /* 0x0000000409097c24 */ /* 0x000fc8000f8e02ff */
[----:B------:R-:W-:-:S06]  /*0430*/  IMAD.HI.U32 R0, R5, R9, R4 ;  /* 0x0000000905007227 */ /* 0x000fcc00078e0004 */
[----:B------:R-:W-:-:S04]  /*0440*/  IMAD.HI.U32 R0, R0, R7, RZ ;  /* 0x0000000700007227 */ /* 0x000fc800078e00ff */
[----:B------:R-:W-:-:S04]  /*0450*/  IMAD.MOV R0, RZ, RZ, -R0 ;  /* 0x000000ffff007224 */ /* 0x000fc800078e0a00 */
[----:B------:R-:W-:Y:S02]  /*0460*/  IMAD R6, R0, UR4, R7 ;  /* 0x0000000400067c24 */ /* 0x000fe4000f8e0207 */
[----:B------:R-:W-:-:S03]  /*0470*/  IMAD.MOV.U32 R7, RZ, RZ, RZ ;  /* 0x000000ffff077224 */ /* 0x000fc600078e00ff */
[----:B------:R-:W-:-:S13]  /*0480*/  ISETP.GE.U32.AND P0, PT, R6, UR4, PT ;  /* 0x0000000406007c0c */ /* 0x000fda000bf06070 */
[----:B------:R-:W-:-:S05]  /*0490*/  @P0 VIADD R6, R6, -UR4 ;  /* 0x8000000406060c36 */ /* 0x000fca0008000000 */
[----:B------:R-:W-:-:S13]  /*04a0*/  ISETP.GE.U32.AND P0, PT, R6, UR4, PT ;  /* 0x0000000406007c0c */ /* 0x000fda000bf06070 */
[----:B------:R-:W-:Y:S01]  /*04b0*/  @P0 VIADD R6, R6, -UR4 ;  /* 0x8000000406060c36 */ /* 0x000fe20008000000 */
[----:B------:R-:W-:Y:S01]  /*04c0*/  @!P1 LOP3.LUT R6, RZ, UR4, RZ, 0x33, !PT ;  /* 0x00000004ff069c12 */ /* 0x000fe2000f8e33ff */
[----:B------:R-:W-:Y:S06]  /*04d0*/  BRA `(.L_x_5) ;  /* 0x0000000000087947 */ /* 0x000fec0003800000 */
.L_x_4:
[----:B------:R-:W-:-:S07]  /*04e0*/  MOV R2, 0x500 ;  /* 0x0000050000027802 */ /* 0x000fce0000000f00 */
[----:B------:R-:W-:Y:S05]  /*04f0*/  CALL.REL.NOINC `($__internal_0_$__cuda_sm20_rem_s64) ;  /* 0x0000000800147944 */ /* 0x000fea0003c00000 */
.L_x_5:
[----:B------:R-:W0:Y:S01]  /*0500*/  S2R R0, SR_TID.X ;  /* 0x0000000000007919 */ /* 0x000e220000002100 */
[----:B------:R-:W1:Y:S01]  /*0510*/  LDCU.128 UR8, c[0x0][0x380] ;  /* 0x00007000ff0877ac */ /* 0x000e620008000c00 */
[----:B------:R-:W0:Y:S01]  /*0520*/  LDC.64 R4, c[0x0][0x388] ;  /* 0x0000e200ff047b82 */ /* 0x000e220000000a00 */
[C---:B------:R-:W-:Y:S01]  /*0530*/  IMAD.SHL.U32 R26, R6.reuse, 0x4, RZ ;  /* 0x00000004061a7824 */ /* 0x040fe200078e00ff */
[----:B------:R-:W-:Y:S01]  /*0540*/  SHF.L.U64.HI R6, R6, 0x2, R7 ;  /* 0x0000000206067819 */ /* 0x000fe20000010207 */
[----:B------:R-:W-:Y:S01]  /*0550*/  IMAD.SHL.U32 R2, R3, 0x4, RZ ;  /* 0x0000000403027824 */ /* 0x000fe200078e00ff */
[----:B------:R-:W-:Y:S01]  /*0560*/  SHF.R.U32.HI R3, RZ, 0x1e, R3 ;  /* 0x0000001eff037819 */ /* 0x000fe20000011603 */
[----:B------:R-:W2:Y:S03]  /*0570*/  LDCU UR4, c[0x0][0x3a4] ;  /* 0x00007480ff0477ac */ /* 0x000ea60008000800 */
[----:B------:R-:W3:Y:S01]  /*0580*/  LDC.64 R8, c[0x0][0x380] ;  /* 0x0000e000ff087b82 */ /* 0x000ee20000000a00 */
[----:B-1----:R-:W-:-:S02]  /*0590*/  IADD3 R24, P0, PT, R26, UR10, RZ ;  /* 0x0000000a1a187c10 */ /* 0x002fc4000ff1e0ff */
[----:B------:R-:W-:Y:S02]  /*05a0*/  IADD3 R26, P1, PT, R26, UR8, RZ ;  /* 0x000000081a1a7c10 */ /* 0x000fe4000ff3e0ff */
[C---:B------:R-:W-:Y:S02]  /*05b0*/  IADD3.X R25, PT, PT, R6.reuse, UR11, RZ, P0, !PT ;  /* 0x0000000b06197c10 */ /* 0x040fe400087fe4ff */
[----:B------:R-:W-:Y:S02]  /*05c0*/  IADD3.X R27, PT, PT, R6, UR9, RZ, P1, !PT ;  /* 0x00000009061b7c10 */ /* 0x000fe40008ffe4ff */
[----:B------:R-:W1:Y:S01]  /*05d0*/  LDC.64 R6, c[0x0][0x3a8] ;  /* 0x0000ea00ff067b82 */ /* 0x000e620000000a00 */
[C---:B------:R-:W-:Y:S01]  /*05e0*/  IADD3 R28, P3, PT, R2.reuse, UR8, RZ ;  /* 0x00000008021c7c10 */ /* 0x040fe2000ff7e0ff */
[----:B------:R-:W2:Y:S01]  /*05f0*/  LDG.E R13, desc[UR6][R24.64] ;  /* 0x00000006180d7981 */ /* 0x000ea2000c1e1900 */
[----:B------:R-:W-:Y:S02]  /*0600*/  IADD3 R14, P2, PT, R2, UR10, RZ ;  /* 0x0000000a020e7c10 */ /* 0x000fe4000ff5e0ff */
[C---:B------:R-:W-:Y:S01]  /*0610*/  IADD3.X R29, PT, PT, R3.reuse, UR9, RZ, P3, !PT ;  /* 0x00000009031d7c10 */ /* 0x040fe20009ffe4ff */
[C---:B0-----:R-:W-:Y:S01]  /*0620*/  IMAD.WIDE.U32 R18, R0.reuse, 0x4, R4 ;  /* 0x0000000400127825 */ /* 0x041fe200078e0004 */
[----:B------:R-:W-:Y:S01]  /*0630*/  IADD3.X R15, PT, PT, R3, UR11, RZ, P2, !PT ;  /* 0x0000000b030f7c10 */ /* 0x000fe200097fe4ff */
[----:B------:R-:W4:Y:S02]  /*0640*/  LDG.E R4, desc[UR6][R26.64] ;  /* 0x000000061a047981 */ /* 0x000f24000c1e1900 */
[----:B---3--:R-:W-:-:S02]  /*0650*/  IMAD.WIDE.U32 R20, R0, 0x4, R8 ;  /* 0x0000000400147825 */ /* 0x008fc400078e0008 */
[----:B------:R-:W3:Y:S04]  /*0660*/  LDG.E R10, desc[UR6][R28.64] ;  /* 0x000000061c0a7981 */ /* 0x000ee8000c1e1900 */
[----:B------:R-:W5:Y:S04]  /*0670*/  LDG.E R16, desc[UR6][R18.64] ;  /* 0x0000000612107981 */ /* 0x000f68000c1e1900 */
[----:B------:R-:W5:Y:S04]  /*0680*/  LDG.E R12, desc[UR6][R20.64] ;  /* 0x00000006140c7981 */ /* 0x000f68000c1e1900 */
[----:B------:R-:W5:Y:S01]  /*0690*/  LDG.E R19, desc[UR6][R14.64] ;  /* 0x000000060e137981 */ /* 0x000f62000c1e1900 */
[----:B-1----:R-:W-:-:S05]  /*06a0*/  IMAD.WIDE.U32 R22, R0, 0x4, R6 ;  /* 0x0000000400167825 */ /* 0x002fca00078e0006 */
[----:B------:R-:W5:Y:S01]  /*06b0*/  LDG.E R17, desc[UR6][R22.64] ;  /* 0x0000000616117981 */ /* 0x000f62000c1e1900 */
[----:B------:R-:W-:Y:S04]  /*06c0*/  BSSY.RECONVERGENT B1, `(.L_x_6) ;  /* 0x000003b000017945 */ /* 0x000fe80003800200 */
[----:B------:R-:W-:Y:S01]  /*06d0*/  BSSY.RELIABLE B0, `(.L_x_7) ;  /* 0x0000024000007945 */ /* 0x000fe20003800100 */
[----:B----4-:R-:W-:Y:S02]  /*06e0*/  SHF.R.S32.HI R5, RZ, 0x1f, R4 ;  /* 0x0000001fff057819 */ /* 0x010fe40000011404 */
[----:B---3--:R-:W-:Y:S01]  /*06f0*/  SHF.R.S32.HI R11, RZ, 0x1f, R10 ;  /* 0x0000001fff0b7819 */ /* 0x008fe2000001140a */
[----:B--2---:R-:W-:-:S04]  /*0700*/  IMAD.WIDE R8, R13, UR4, R4 ;  /* 0x000000040d087c25 */ /* 0x004fc8000f8e0204 */
[----:B-----5:R-:W-:-:S04]  /*0710*/  IMAD.IADD R7, R13, 0x1, -R16 ;  /* 0x000000010d077824 */ /* 0x020fc800078e0a10 */
[----:B------:R-:W-:-:S04]  /*0720*/  IMAD.WIDE R6, R7, R10, RZ ;  /* 0x0000000a07067225 */ /* 0x000fc800078e02ff */
[C---:B------:R-:W-:Y:S02]  /*0730*/  IMAD.IADD R5, R19.reuse, 0x1, -R13 ;  /* 0x0000000113057824 */ /* 0x040fe400078e0a0d */
[----:B------:R-:W-:Y:S01]  /*0740*/  IMAD.WIDE R10, R19, UR4, R10 ;  /* 0x00000004130a7c25 */ /* 0x000fe2000f8e020a */
[----:B------:R-:W-:-:S03]  /*0750*/  SHF.R.S32.HI R13, RZ, 0x1f, R12 ;  /* 0x0000001fff0d7819 */ /* 0x000fc6000001140c */
[----:B------:R-:W-:Y:S01]  /*0760*/  IMAD.WIDE R14, R12, R5, RZ ;  /* 0x000000050c0e7225 */ /* 0x000fe200078e02ff */
[----:B------:R-:W-:-:S03]  /*0770*/  ISETP.GT.U32.AND P1, PT, R8, R10, PT ;  /* 0x0000000a0800720c */ /* 0x000fc60003f24070 */
[C---:B------:R-:W-:Y:S01]  /*0780*/  IMAD.IADD R19, R16.reuse, 0x1, -R19 ;  /* 0x0000000110137824 */ /* 0x040fe200078e0a13 */
[----:B------:R-:W-:Y:S01]  /*0790*/  IADD3 R21, P0, PT, RZ, -R14, RZ ;  /* 0x8000000eff157210 */ /* 0x000fe20007f1e0ff */
[----:B------:R-:W-:Y:S01]  /*07a0*/  IMAD.WIDE R12, R16, UR4, R12 ;  /* 0x00000004100c7c25 */ /* 0x000fe2000f8e020c */
[----:B------:R-:W-:-:S03]  /*07b0*/  ISETP.GT.AND.EX P1, PT, R9, R11, PT, P1 ;  /* 0x0000000b0900720c */ /* 0x000fc60003f24310 */
[----:B------:R-:W-:Y:S01]  /*07c0*/  IMAD.WIDE R6, R4, R19, R6 ;  /* 0x0000001304067225 */ /* 0x000fe200078e0206 */
[----:B------:R-:W-:-:S03]  /*07d0*/  ISETP.GT.AND P1, PT, R17, RZ, P1 ;  /* 0x000000ff1100720c */ /* 0x000fc60000f24270 */
[----:B------:R-:W-:Y:S01]  /*07e0*/  IMAD.X R19, RZ, RZ, ~R15, P0 ;  /* 0x000000ffff137224 */ /* 0x000fe200000e0e0f */
[----:B------:R-:W-:Y:S02]  /*07f0*/  ISETP.GT.U32.AND P0, PT, R12, R10, PT ;  /* 0x0000000a0c00720c */ /* 0x000fe40003f04070 */
[----:B------:R-:W-:Y:S02]  /*0800*/  ISETP.EQ.U32.AND P2, PT, R6, R21, PT ;  /* 0x000000150600720c */ /* 0x000fe40003f42070 */
[----:B------:R-:W-:Y:S02]  /*0810*/  ISETP.GT.AND.EX P0, PT, R13, R11, P1, P0 ;  /* 0x0000000b0d00720c */ /* 0x000fe40000f04300 */
[----:B------:R-:W-:Y:S02]  /*0820*/  ISETP.EQ.AND.EX P2, PT, R7, R19, PT, P2 ;  /* 0x000000130700720c */ /* 0x000fe40003f42320 */
[----:B------:R-:W-:-:S05]  /*0830*/  IADD3 R14, P3, PT, -R10, R12, RZ ;  /* 0x0000000c0a0e7210 */ /* 0x000fca0007f7e1ff */
[----:B------:R-:W-:-:S06]  /*0840*/  IMAD.X R15, R13, 0x1, ~R11, P3 ;  /* 0x000000010d0f7824 */ /* 0x000fcc00018e0e0b */
[----:B------:R-:W-:Y:S05]  /*0850*/  @P0 BRA P2, `(.L_x_8) ;  /* 0x00000000002c0947 */ /* 0x000fea0001000000 */
[-C--:B------:R-:W-:Y:S02]  /*0860*/  ISETP.GT.U32.AND P1, PT, R8, R12.reuse, PT ;  /* 0x0000000c0800720c */ /* 0x080fe40003f24070 */
[----:B------:R-:W-:Y:S02]  /*0870*/  ISETP.GE.AND P0, PT, R17, 0x1, PT ;  /* 0x000000011100780c */ /* 0x000fe40003f06270 */
[C---:B------:R-:W-:Y:S02]  /*0880*/  ISETP.GT.AND.EX P1, PT, R9.reuse, R13, PT, P1 ;  /* 0x0000000d0900720c */ /* 0x040fe40003f24310 */
[----:B------:R-:W-:Y:S02]  /*0890*/  ISETP.NE.U32.AND P2, PT, R6, R21, PT ;  /* 0x000000150600720c */ /* 0x000fe40003f45070 */
[----:B------:R-:W-:Y:S02]  /*08a0*/  SEL R5, R8, R12, P1 ;  /* 0x0000000c08057207 */ /* 0x000fe40000800000 */
[----:B------:R-:W-:-:S02]  /*08b0*/  SEL R17, R9, R13, P1 ;  /* 0x0000000d09117207 */ /* 0x000fc40000800000 */
[----:B------:R-:W-:-:S04]  /*08c0*/  ISETP.GE.U32.AND P1, PT, R5, R10, PT ;  /* 0x0000000a0500720c */ /* 0x000fc80003f26070 */
[----:B------:R-:W-:-:S04]  /*08d0*/  ISETP.GE.OR.EX P0, PT, R17, R11, !P0, P1 ;  /* 0x0000000b1100720c */ /* 0x000fc80004706710 */
[----:B------:R-:W-:-:S13]  /*08e0*/  ISETP.NE.OR.EX P0, PT, R7, R19, P0, P2 ;  /* 0x000000130700720c */ /* 0x000fda0000705720 */
[----:B------:R-:W-:Y:S05]  /*08f0*/  @P0 BREAK.RELIABLE B0 ;  /* 0x0000000000000942 */ /* 0x000fea0003800100 */
[----:B------:R-:W-:Y:S05]  /*0900*/  @P0 BRA `(.L_x_9) ;  /* 0x0000000000580947 */ /* 0x000fea0003800000 */
.L_x_8:
[----:B------:R-:W-:Y:S05]  /*0910*/  BSYNC.RELIABLE B0 ;  /* 0x0000000000007941 */ /* 0x000fea0003800100 */
.L_x_7:
[----:B------:R-:W0:Y:S01]  /*0920*/  S2R R6, SR_CgaCtaId ;  /* 0x0000000000067919 */ /* 0x000e220000008800 */
[-C--:B------:R-:W-:Y:S02]  /*0930*/  IADD3 R17, P1, PT, RZ, -R14.reuse, RZ ;  /* 0x8000000eff117210 */ /* 0x080fe40007f3e0ff */
[----:B------:R-:W-:Y:S02]  /*0940*/  ISETP.LT.AND P0, PT, R15, RZ, PT ;  /* 0x000000ff0f00720c */ /* 0x000fe40003f01270 */
[----:B------:R-:W-:Y:S01]  /*0950*/  MOV R5, 0x400 ;  /* 0x0000040000057802 */ /* 0x000fe20000000f00 */
[----:B------:R-:W-:Y:S01]  /*0960*/  IMAD.X R4, RZ, RZ, ~R15, P1 ;  /* 0x000000ffff047224 */ /* 0x000fe200008e0e0f */
[----:B------:R-:W-:-:S04]  /*0970*/  SEL R17, R17, R14, P0 ;  /* 0x0000000e11117207 */ /* 0x000fc80000000000 */
[----:B------:R-:W-:Y:S02]  /*0980*/  SEL R19, R4, R15, P0 ;  /* 0x0000000f04137207 */ /* 0x000fe40000000000 */
[----:B0-----:R-:W-:-:S07]  /*0990*/  LEA R23, R6, R5, 0x18 ;  /* 0x0000000506177211 */ /* 0x001fce00078ec0ff */
.L_x_10:
[----:B------:R-:W0:Y:S02]  /*09a0*/  LDS.64 R4, [R23] ;  /* 0x0000000017047984 */ /* 0x000e240000000a00 */
[----:B0-----:R-:W-:-:S04]  /*09b0*/  ISETP.GE.U32.AND P0, PT, R17, R4, PT ;  /* 0x000000041100720c */ /* 0x001fc80003f06070 */
[----:B------:R-:W-:-:S13]  /*09c0*/  ISETP.GE.AND.EX P0, PT, R19, R5, PT, P0 ;  /* 0x000000051300720c */ /* 0x000fda0003f06300 */
[----:B------:R-:W-:Y:S05]  /*09d0*/  @P0 BRA `(.L_x_9) ;  /* 0x0000000000240947 */ /* 0x000fea0003800000 */
[----:B------:R-:W-:Y:S02]  /*09e0*/  IMAD.MOV.U32 R7, RZ, RZ, R15 ;  /* 0x000000ffff077224 */ /* 0x000fe400078e000f */
[----:B------:R-:W-:-:S03]  /*09f0*/  IMAD.MOV.U32 R6, RZ, RZ, R14 ;  /* 0x000000ffff067224 */ /* 0x000fc600078e000e */
[----:B------:R-:W-:Y:S02]  /*0a00*/  ISETP.LT.AND P0, PT, R7, RZ, PT ;  /* 0x000000ff0700720c */ /* 0x000fe40003f01270 */
[----:B------:R-:W-:-:S05]  /*0a10*/  IADD3 R20, P1, PT, RZ, -R6, RZ ;  /* 0x80000006ff147210 */ /* 0x000fca0007f3e0ff */
[----:B------:R-:W-:-:S06]  /*0a20*/  IMAD.X R21, RZ, RZ, ~R7, P1 ;  /* 0x000000ffff157224 */ /* 0x000fcc00008e0e07 */
[----:B------:R-:W-:Y:S02]  /*0a30*/  @P0 IMAD.MOV.U32 R6, RZ, RZ, R20 ;  /* 0x000000ffff060224 */ /* 0x000fe400078e0014 */
[----:B------:R-:W-:-:S05]  /*0a40*/  @P0 IMAD.MOV.U32 R7, RZ, RZ, R21 ;  /* 0x000000ffff070224 */ /* 0x000fca00078e0015 */
[----:B------:R-:W0:Y:S02]  /*0a50*/  ATOMS.CAST.SPIN.64 P0, [R23], R4, R6 ;  /* 0x000000041700758d */ /* 0x000e240001800406 */
[----:B0-----:R-:W-:Y:S05]  /*0a60*/  @!P0 BRA `(.L_x_10) ;  /* 0xfffffffc00cc8947 */ /* 0x001fea000383ffff */
.L_x_9:
[----:B------:R-:W-:Y:S05]  /*0a70*/  BSYNC.RECONVERGENT B1 ;  /* 0x0000000000017941 */ /* 0x000fea0003800200 */
.L_x_6:
[----:B------:R-:W-:Y:S05]  /*0a80*/  WARPSYNC.ALL ;  /* 0x0000000000007948 */ /* 0x000fea0003800000 */
[----:B------:R-:W0:Y:S08]  /*0a90*/  S2UR UR5, SR_CgaCtaId ;  /* 0x00000000000579c3 */ /* 0x000e300000008800 */
[----:B------:R-:W-:Y:S01]  /*0aa0*/  BAR.SYNC.DEFER_BLOCKING 0x0 ;  /* 0x0000000000007b1d */ /* 0x000fe20000010000 */
[----:B------:R-:W-:-:S02]  /*0ab0*/  ISETP.LT.U32.AND P0, PT, R8, R12, PT ;  /* 0x0000000c0800720c */ /* 0x000fc40003f01070 */
[----:B------:R-:W-:Y:S02]  /*0ac0*/  IADD3 R17, P2, PT, RZ, -R14, RZ ;  /* 0x8000000eff117210 */ /* 0x000fe40007f5e0ff */
[----:B------:R-:W-:Y:S01]  /*0ad0*/  ISETP.LT.AND.EX P0, PT, R9, R13, PT, P0 ;  /* 0x0000000d0900720c */ /* 0x000fe20003f01300 */
[----:B------:R-:W-:Y:S01]  /*0ae0*/  UMOV UR4, 0x400 ;  /* 0x0000040000047882 */ /* 0x000fe20000000000 */
[----:B------:R-:W-:Y:S01]  /*0af0*/  ISETP.LT.AND P1, PT, R15, RZ, PT ;  /* 0x000000ff0f00720c */ /* 0x000fe20003f21270 */
[----:B------:R-:W-:Y:S01]  /*0b00*/  IMAD.X R6, RZ, RZ, ~R15, P2 ;  /* 0x000000ffff067224 */ /* 0x000fe200010e0e0f */
[----:B------:R-:W-:Y:S01]  /*0b10*/  SEL R7, R8, R12, P0 ;  /* 0x0000000c08077207 */ /* 0x000fe20000000000 */
[----:B------:R-:W-:Y:S01]  /*0b20*/  BSSY.RECONVERGENT B1, `(.L_x_11) ;  /* 0x0000014000017945 */ /* 0x000fe20003800200 */
[----:B------:R-:W-:Y:S02]  /*0b30*/  SEL R17, R17, R14, P1 ;  /* 0x0000000e11117207 */ /* 0x000fe40000800000 */
[----:B------:R-:W-:-:S02]  /*0b40*/  SEL R15, R6, R15, P1 ;  /* 0x0000000f060f7207 */ /* 0x000fc40000800000 */
[----:B------:R-:W-:Y:S02]  /*0b50*/  ISETP.GT.U32.AND P1, PT, R7, R10, PT ;  /* 0x0000000a0700720c */ /* 0x000fe40003f24070 */
[----:B------:R-:W-:-:S04]  /*0b60*/  SEL R7, R9, R13, P0 ;  /* 0x0000000d09077207 */ /* 0x000fc80000000000 */
[----:B------:R-:W-:Y:S01]  /*0b70*/  ISETP.GT.AND.EX P1, PT, R7, R11, PT, P1 ;  /* 0x0000000b0700720c */ /* 0x000fe20003f24310 */
[----:B0-----:R-:W-:-:S09]  /*0b80*/  ULEA UR4, UR5, UR4, 0x18 ;  /* 0x0000000405047291 */ /* 0x001fd2000f8ec0ff */
[----:B------:R-:W0:Y:S02]  /*0b90*/  LDS.64 R4, [UR4] ;  /* 0x00000004ff047984 */ /* 0x000e240008000a00 */
[----:B0-----:R-:W-:-:S04]  /*0ba0*/  ISETP.NE.U32.AND P0, PT, R4, R17, PT ;  /* 0x000000110400720c */ /* 0x001fc80003f05070 */
[----:B------:R-:W-:-:S13]  /*0bb0*/  ISETP.NE.AND.EX P0, PT, R5, R15, PT, P0 ;  /* 0x0000000f0500720c */ /* 0x000fda0003f05300 */
[----:B------:R-:W-:Y:S05]  /*0bc0*/  @!P0 BRA P1, `(.L_x_12) ;  /* 0x0000000000248947 */ /* 0x000fea0000800000 */
[----:B------:R-:W-:-:S04]  /*0bd0*/  ISETP.GT.U32.AND P0, PT, R8, R12, PT ;  /* 0x0000000c0800720c */ /* 0x000fc80003f04070 */
[C---:B------:R-:W-:Y:S02]  /*0be0*/  ISETP.GT.AND.EX P1, PT, R9.reuse, R13, PT, P0 ;  /* 0x0000000d0900720c */ /* 0x040fe40003f24300 */
[----:B------:R-:W-:Y:S02]  /*0bf0*/  ISETP.NE.U32.AND P0, PT, R4, R17, PT ;  /* 0x000000110400720c */ /* 0x000fe40003f05070 */
[----:B------:R-:W-:Y:S02]  /*0c00*/  SEL R7, R8, R12, P1 ;  /* 0x0000000c08077207 */ /* 0x000fe40000800000 */
[----:B------:R-:W-:Y:S02]  /*0c10*/  SEL R9, R9, R13, P1 ;  /* 0x0000000d09097207 */ /* 0x000fe40000800000 */
[----:B------:R-:W-:Y:S02]  /*0c20*/  ISETP.NE.AND.EX P0, PT, R5, R15, PT, P0 ;  /* 0x0000000f0500720c */ /* 0x000fe40003f05300 */
[----:B------:R-:W-:-:S04]  /*0c30*/  ISETP.GE.U32.AND P1, PT, R7, R10, PT ;  /* 0x0000000a0700720c */ /* 0x000fc80003f26070 */
[----:B------:R-:W-:-:S13]  /*0c40*/  ISETP.GE.OR.EX P0, PT, R9, R11, P0, P1 ;  /* 0x0000000b0900720c */ /* 0x000fda0000706710 */
[----:B------:R-:W-:Y:S05]  /*0c50*/  @P0 EXIT ;  /* 0x000000000000094d */ /* 0x000fea0003800000 */
.L_x_12:
[----:B------:R-:W-:Y:S05]  /*0c60*/  BSYNC.RECONVERGENT B1 ;  /* 0x0000000000017941 */ /* 0x000fea0003800200 */
.L_x_11:
[----:B------:R-:W0:Y:S01]  /*0c70*/  S2R R6, SR_LANEID ;  /* 0x0000000000067919 */ /* 0x000e220000000000 */
[----:B------:R-:W1:Y:S01]  /*0c80*/  LDC.64 R4, c[0x0][0x398] ;  /* 0x0000e600ff047b82 */ /* 0x000e620000000a00 */
[----:B------:R-:W2:Y:S01]  /*0c90*/  LDCU.64 UR8, c[0x0][0x390] ;  /* 0x00007200ff0877ac */ /* 0x000ea20008000a00 */
[----:B------:R-:W-:Y:S01]  /*0ca0*/  IMAD.MOV.U32 R9, RZ, RZ, -0x1 ;  /* 0xffffffffff097424 */ /* 0x000fe200078e00ff */
[----:B------:R-:W-:Y:S02]  /*0cb0*/  VOTEU.ANY UR4, UPT, PT ;  /* 0x0000000000047886 */ /* 0x000fe400038e0100 */
[----:B------:R-:W-:Y:S02]  /*0cc0*/  UFLO.U32 UR5, UR4 ;  /* 0x00000004000572bd */ /* 0x000fe400080e0000 */
[----:B------:R-:W3:Y:S01]  /*0cd0*/  POPC R7, UR4 ;  /* 0x0000000400077d09 */ /* 0x000ee20008000000 */
[----:B--2---:R-:W-:-:S04]  /*0ce0*/  IADD3 R2, P1, PT, R2, UR8, RZ ;  /* 0x0000000802027c10 */ /* 0x004fc8000ff3e0ff */
[----:B------:R-:W-:Y:S01]  /*0cf0*/  IADD3.X R3, PT, PT, R3, UR9, RZ, P1, !PT ;  /* 0x0000000903037c10 */ /* 0x000fe20008ffe4ff */
[----:B-1----:R-:W-:-:S05]  /*0d00*/  IMAD.WIDE.U32 R4, R0, 0x4, R4 ;  /* 0x0000000400047825 */ /* 0x002fca00078e0004 */
[----:B------:R-:W-:Y:S01]  /*0d10*/  REDG.E.ADD.STRONG.GPU desc[UR6][R4.64], R9 ;  /* 0x000000090400798e */ /* 0x000fe2000c12e106 */
[----:B0-----:R-:W-:-:S13]  /*0d20*/  ISETP.EQ.U32.AND P0, PT, R6, UR5, PT ;  /* 0x0000000506007c0c */ /* 0x001fda000bf02070 */
[----:B---3--:R-:W-:Y:S01]  /*0d30*/  @P0 REDG.E.ADD.STRONG.GPU desc[UR6][R2.64], R7 ;  /* 0x000000070200098e */ /* 0x008fe2000c12e106 */
[----:B------:R-:W-:Y:S05]  /*0d40*/  EXIT ;  /* 0x000000000000794d */ /* 0x000fea0003800000 */
        .weak           $__internal_0_$__cuda_sm20_rem_s64
        .type           $__internal_0_$__cuda_sm20_rem_s64,@function
        .size           $__internal_0_$__cuda_sm20_rem_s64,(.L_x_14 - $__internal_0_$__cuda_sm20_rem_s64)
$__internal_0_$__cuda_sm20_rem_s64:
[----:B------:R-:W-:Y:S02]  /*0d50*/  IADD3 R4, P1, PT, RZ, -UR8, RZ ;  /* 0x80000008ff047c10 */ /* 0x000fe4000ff3e0ff */
[----:B------:R-:W-:-:S03]  /*0d60*/  ISETP.GE.AND P0, PT, R0, RZ, PT ;  /* 0x000000ff0000720c */ /* 0x000fc60003f06270 */
[----:B------:R-:W-:Y:S01]  /*0d70*/  IMAD.X R5, RZ, RZ, ~R0, P1 ;  /* 0x000000ffff057224 */ /* 0x000fe200008e0e00 */
[----:B------:R-:W-:-:S04]  /*0d80*/  SEL R4, R4, UR8, !P0 ;  /* 0x0000000804047c07 */ /* 0x000fc8000c000000 */
[----:B------:R-:W-:-:S04]  /*0d90*/  SEL R5, R5, R0, !P0 ;  /* 0x0000000005057207 */ /* 0x000fc80004000000 */
[----:B------:R-:W0:Y:S08]  /*0da0*/  I2F.U64.RP R12, R4 ;  /* 0x00000004000c7312 */ /* 0x000e300000309000 */
[----:B0-----:R-:W0:Y:S02]  /*0db0*/  MUFU.RCP R12, R12 ;  /* 0x0000000c000c7308 */ /* 0x001e240000001000 */
[----:B0-----:R-:W-:-:S06]  /*0dc0*/  VIADD R8, R12, 0x1ffffffe ;  /* 0x1ffffffe0c087836 */ /* 0x001fcc0000000000 */
[----:B------:R-:W0:Y:S02]  /*0dd0*/  F2I.U64.TRUNC R8, R8 ;  /* 0x0000000800087311 */ /* 0x000e24000020d800 */
[----:B0-----:R-:W-:-:S04]  /*0de0*/  IMAD.WIDE.U32 R10, R8, R4, RZ ;  /* 0x00000004080a7225 */ /* 0x001fc800078e00ff */
[----:B------:R-:W-:Y:S01]  /*0df0*/  IMAD R11, R8, R5, R11 ;  /* 0x00000005080b7224 */ /* 0x000fe200078e020b */
[----:B------:R-:W-:-:S03]  /*0e00*/  IADD3 R13, P0, PT, RZ, -R10, RZ ;  /* 0x8000000aff0d7210 */ /* 0x000fc60007f1e0ff */
[----:B------:R-:W-:Y:S02]  /*0e10*/  IMAD R11, R9, R4, R11 ;  /* 0x00000004090b7224 */ /* 0x000fe400078e020b */
[----:B------:R-:W-:-:S04]  /*0e20*/  IMAD.HI.U32 R10, R8, R13, RZ ;  /* 0x0000000d080a7227 */ /* 0x000fc800078e00ff */
[----:B------:R-:W-:Y:S02]  /*0e30*/  IMAD.X R15, RZ, RZ, ~R11, P0 ;  /* 0x000000ffff0f7224 */ /* 0x000fe400000e0e0b */
[----:B------:R-:W-:Y:S02]  /*0e40*/  IMAD.MOV.U32 R11, RZ, RZ, R8 ;  /* 0x000000ffff0b7224 */ /* 0x000fe400078e0008 */
[-C--:B------:R-:W-:Y:S02]  /*0e50*/  IMAD R17, R9, R15.reuse, RZ ;  /* 0x0000000f09117224 */ /* 0x080fe400078e02ff */
[----:B------:R-:W-:-:S04]  /*0e60*/  IMAD.WIDE.U32 R10, P0, R8, R15, R10 ;  /* 0x0000000f080a7225 */ /* 0x000fc8000780000a */
[----:B------:R-:W-:-:S04]  /*0e70*/  IMAD.HI.U32 R15, R9, R15, RZ ;  /* 0x0000000f090f7227 */ /* 0x000fc800078e00ff */
[----:B------:R-:W-:-:S05]  /*0e80*/  IMAD.HI.U32 R10, P1, R9, R13, R10 ;  /* 0x0000000d090a7227 */ /* 0x000fca000782000a */
[----:B------:R-:W-:Y:S01]  /*0e90*/  IADD3 R11, P2, PT, R17, R10, RZ ;  /* 0x0000000a110b7210 */ /* 0x000fe20007f5e0ff */
[----:B------:R-:W-:-:S04]  /*0ea0*/  IMAD.X R10, R15, 0x1, R9, P0 ;  /* 0x000000010f0a7824 */ /* 0x000fc800000e0609 */
[C---:B------:R-:W-:Y:S01]  /*0eb0*/  IMAD.WIDE.U32 R8, R11.reuse, R4, RZ ;  /* 0x000000040b087225 */ /* 0x040fe200078e00ff */
[----:B------:R-:W-:Y:S02]  /*0ec0*/  IADD3.X R13, PT, PT, RZ, RZ, R10, P2, P1 ;  /* 0x000000ffff0d7210 */ /* 0x000fe400017e240a */
[----:B------:R-:W-:Y:S01]  /*0ed0*/  ISETP.GE.AND P1, PT, R6, RZ, PT ;  /* 0x000000ff0600720c */ /* 0x000fe20003f26270 */
[----:B------:R-:W-:Y:S01]  /*0ee0*/  IMAD R9, R11, R5, R9 ;  /* 0x000000050b097224 */ /* 0x000fe200078e0209 */
[----:B------:R-:W-:Y:S02]  /*0ef0*/  IADD3 R15, P0, PT, RZ, -R8, RZ ;  /* 0x80000008ff0f7210 */ /* 0x000fe40007f1e0ff */
[----:B------:R-:W-:Y:S01]  /*0f00*/  IADD3 R8, P4, PT, RZ, -R7, RZ ;  /* 0x80000007ff087210 */ /* 0x000fe20007f9e0ff */
[----:B------:R-:W-:Y:S02]  /*0f10*/  IMAD R9, R13, R4, R9 ;  /* 0x000000040d097224 */ /* 0x000fe400078e0209 */
[----:B------:R-:W-:Y:S01]  /*0f20*/  IMAD.HI.U32 R10, R11, R15, RZ ;  /* 0x0000000f0b0a7227 */ /* 0x000fe200078e00ff */
[----:B------:R-:W-:-:S03]  /*0f30*/  SEL R7, R8, R7, !P1 ;  /* 0x0000000708077207 */ /* 0x000fc60004800000 */
[----:B------:R-:W-:-:S04]  /*0f40*/  IMAD.X R12, RZ, RZ, ~R9, P0 ;  /* 0x000000ffff0c7224 */ /* 0x000fc800000e0e09 */
[----:B------:R-:W-:-:S04]  /*0f50*/  IMAD.WIDE.U32 R10, P0, R11, R12, R10 ;  /* 0x0000000c0b0a7225 */ /* 0x000fc8000780000a */
[C---:B------:R-:W-:Y:S02]  /*0f60*/  IMAD R9, R13.reuse, R12, RZ ;  /* 0x0000000c0d097224 */ /* 0x040fe400078e02ff */
[----:B------:R-:W-:-:S04]  /*0f70*/  IMAD.HI.U32 R10, P2, R13, R15, R10 ;  /* 0x0000000f0d0a7227 */ /* 0x000fc8000784000a */
[----:B------:R-:W-:Y:S01]  /*0f80*/  IMAD.HI.U32 R12, R13, R12, RZ ;  /* 0x0000000c0d0c7227 */ /* 0x000fe200078e00ff */
[----:B------:R-:W-:-:S03]  /*0f90*/  IADD3 R10, P3, PT, R9, R10, RZ ;  /* 0x0000000a090a7210 */ /* 0x000fc60007f7e0ff */
[----:B------:R-:W-:Y:S02]  /*0fa0*/  IMAD.X R9, RZ, RZ, ~R6, P4 ;  /* 0x000000ffff097224 */ /* 0x000fe400020e0e06 */
[----:B------:R-:W-:Y:S02]  /*0fb0*/  IMAD.X R13, R12, 0x1, R13, P0 ;  /* 0x000000010c0d7824 */ /* 0x000fe400000e060d */
[C---:B------:R-:W-:Y:S01]  /*0fc0*/  IMAD.HI.U32 R8, R10.reuse, R7, RZ ;  /* 0x000000070a087227 */ /* 0x040fe200078e00ff */
[----:B------:R-:W-:Y:S02]  /*0fd0*/  SEL R12, R9, R6, !P1 ;  /* 0x00000006090c7207 */ /* 0x000fe40004800000 */
[----:B------:R-:W-:Y:S01]  /*0fe0*/  IADD3.X R13, PT, PT, RZ, RZ, R13, P3, P2 ;  /* 0x000000ffff0d7210 */ /* 0x000fe20001fe440d */
[----:B------:R-:W-:Y:S02]  /*0ff0*/  IMAD.MOV.U32 R9, RZ, RZ, RZ ;  /* 0x000000ffff097224 */ /* 0x000fe400078e00ff */
[----:B------:R-:W-:-:S04]  /*1000*/  IMAD.WIDE.U32 R8, R10, R12, R8 ;  /* 0x0000000c0a087225 */ /* 0x000fc800078e0008 */
[C---:B------:R-:W-:Y:S02]  /*1010*/  IMAD R11, R13.reuse, R12, RZ ;  /* 0x0000000c0d0b7224 */ /* 0x040fe400078e02ff */
[----:B------:R-:W-:-:S04]  /*1020*/  IMAD.HI.U32 R8, P0, R13, R7, R8 ;  /* 0x000000070d087227 */ /* 0x000fc80007800008 */
[----:B------:R-:W-:Y:S01]  /*1030*/  IMAD.HI.U32 R6, R13, R12, RZ ;  /* 0x0000000c0d067227 */ /* 0x000fe200078e00ff */
[----:B------:R-:W-:-:S03]  /*1040*/  IADD3 R11, P2, PT, R11, R8, RZ ;  /* 0x000000080b0b7210 */ /* 0x000fc60007f5e0ff */
[----:B------:R-:W-:Y:S02]  /*1050*/  IMAD.X R6, RZ, RZ, R6, P0 ;  /* 0x000000ffff067224 */ /* 0x000fe400000e0606 */
[----:B------:R-:W-:-:S04]  /*1060*/  IMAD.WIDE.U32 R8, R11, R4, RZ ;  /* 0x000000040b087225 */ /* 0x000fc800078e00ff */
[----:B------:R-:W-:Y:S01]  /*1070*/  IMAD.X R13, RZ, RZ, R6, P2 ;  /* 0x000000ffff0d7224 */ /* 0x000fe200010e0606 */
[----:B------:R-:W-:Y:S01]  /*1080*/  IADD3 R7, P2, PT, -R8, R7, RZ ;  /* 0x0000000708077210 */ /* 0x000fe20007f5e1ff */
[----:B------:R-:W-:-:S03]  /*1090*/  IMAD R11, R11, R5, R9 ;  /* 0x000000050b0b7224 */ /* 0x000fc600078e0209 */
[-C--:B------:R-:W-:Y:S01]  /*10a0*/  ISETP.GE.U32.AND P0, PT, R7, R4.reuse, PT ;  /* 0x000000040700720c */ /* 0x080fe20003f06070 */
[----:B------:R-:W-:-:S04]  /*10b0*/  IMAD R11, R13, R4, R11 ;  /* 0x000000040d0b7224 */ /* 0x000fc800078e020b */
[----:B------:R-:W-:Y:S01]  /*10c0*/  IMAD.X R13, R12, 0x1, ~R11, P2 ;  /* 0x000000010c0d7824 */ /* 0x000fe200010e0e0b */
[----:B------:R-:W-:-:S04]  /*10d0*/  IADD3 R9, P2, PT, R7, -R4, RZ ;  /* 0x8000000407097210 */ /* 0x000fc80007f5e0ff */
[C---:B------:R-:W-:Y:S01]  /*10e0*/  ISETP.GE.U32.AND.EX P0, PT, R13.reuse, R5, PT, P0 ;  /* 0x000000050d00720c */ /* 0x040fe20003f06100 */
[----:B------:R-:W-:-:S03]  /*10f0*/  IMAD.X R11, R13, 0x1, ~R5, P2 ;  /* 0x000000010d0b7824 */ /* 0x000fc600010e0e05 */
[----:B------:R-:W-:Y:S02]  /*1100*/  SEL R9, R9, R7, P0 ;  /* 0x0000000709097207 */ /* 0x000fe40000000000 */
[----:B------:R-:W-:Y:S02]  /*1110*/  SEL R11, R11, R13, P0 ;  /* 0x0000000d0b0b7207 */ /* 0x000fe40000000000 */
[CC--:B------:R-:W-:Y:S02]  /*1120*/  ISETP.GE.U32.AND P0, PT, R9.reuse, R4.reuse, PT ;  /* 0x000000040900720c */ /* 0x0c0fe40003f06070 */
[----:B------:R-:W-:Y:S02]  /*1130*/  IADD3 R6, P2, PT, R9, -R4, RZ ;  /* 0x8000000409067210 */ /* 0x000fe40007f5e0ff */
[----:B------:R-:W-:-:S03]  /*1140*/  ISETP.GE.U32.AND.EX P0, PT, R11, R5, PT, P0 ;  /* 0x000000050b00720c */ /* 0x000fc60003f06100 */
[----:B------:R-:W-:Y:S01]  /*1150*/  IMAD.X R7, R11, 0x1, ~R5, P2 ;  /* 0x000000010b077824 */ /* 0x000fe200010e0e05 */
[----:B------:R-:W-:-:S04]  /*1160*/  SEL R6, R6, R9, P0 ;  /* 0x0000000906067207 */ /* 0x000fc80000000000 */
[----:B------:R-:W-:Y:S02]  /*1170*/  SEL R7, R7, R11, P0 ;  /* 0x0000000b07077207 */ /* 0x000fe40000000000 */
[-C--:B------:R-:W-:Y:S02]  /*1180*/  IADD3 R5, P2, PT, RZ, -R6.reuse, RZ ;  /* 0x80000006ff057210 */ /* 0x080fe40007f5e0ff */
[----:B------:R-:W-:Y:S02]  /*1190*/  ISETP.NE.U32.AND P0, PT, RZ, UR8, PT ;  /* 0x00000008ff007c0c */ /* 0x000fe4000bf05070 */
[----:B------:R-:W-:Y:S01]  /*11a0*/  SEL R6, R5, R6, !P1 ;  /* 0x0000000605067207 */ /* 0x000fe20004800000 */
[----:B------:R-:W-:Y:S01]  /*11b0*/  IMAD.X R4, RZ, RZ, ~R7, P2 ;  /* 0x000000ffff047224 */ /* 0x000fe200010e0e07 */
[----:B------:R-:W-:Y:S01]  /*11c0*/  ISETP.NE.AND.EX P0, PT, R0, RZ, PT, P0 ;  /* 0x000000ff0000720c */ /* 0x000fe20003f05300 */
[----:B------:R-:W-:-:S03]  /*11d0*/  IMAD.MOV.U32 R5, RZ, RZ, 0x0 ;  /* 0x00000000ff057424 */ /* 0x000fc600078e00ff */
[----:B------:R-:W-:Y:S01]  /*11e0*/  SEL R7, R4, R7, !P1 ;  /* 0x0000000704077207 */ /* 0x000fe20004800000 */
[----:B------:R-:W-:Y:S01]  /*11f0*/  IMAD.MOV.U32 R4, RZ, RZ, R2 ;  /* 0x000000ffff047224 */ /* 0x000fe200078e0002 */
[----:B------:R-:W-:Y:S02]  /*1200*/  SEL R6, R6, 0xffffffff, P0 ;  /* 0xffffffff06067807 */ /* 0x000fe40000000000 */
[----:B------:R-:W-:Y:S01]  /*1210*/  SEL R7, R7, 0xffffffff, P0 ;  /* 0xffffffff07077807 */ /* 0x000fe20000000000 */
[----:B------:R-:W-:Y:S06]  /*1220*/  RET.REL.NODEC R4 `(_Z7dFiringPiS_S_S_iiS_S_l) ;  /* 0xffffffec04747950 */ /* 0x000fec0003c3ffff */
.L_x_13:
        /* <DEDUP_REMOVED lines=13> */
.L_x_14:


//--------------------- .nv.shared.reserved.0     --------------------------
	.section	.nv.shared.reserved.0,"aw",@nobits
	.weak		__nv_reservedSMEM_offset_0_alias
	.size		__nv_reservedSMEM_offset_0_alias, 0, 64
	.other		__nv_reservedSMEM_offset_0_alias,@"STO_CUDA_RESERVED_SHARED STV_DEFAULT"
__nv_reservedSMEM_offset_0_alias:
	.zero		0
	.zero		64


//--------------------- .nv.shared._Z7dFiringPiS_S_S_iiS_S_l --------------------------
	.section	.nv.shared._Z7dFiringPiS_S_S_iiS_S_l,"aw",@nobits
	.sectionflags	@""
	.align	8
.nv.shared._Z7dFiringPiS_S_S_iiS_S_l:
	.zero		1032


//--------------------- .nv.constant0._Z12memoryallotePiS_i --------------------------
	.section	.nv.constant0._Z12memoryallotePiS_i,"a",@progbits
	.sectionflags	@""
	.align	4
.nv.constant0._Z12memoryallotePiS_i:
	.zero		916


//--------------------- .nv.constant0._Z6dCountPiS_ --------------------------
	.section	.nv.constant0._Z6dCountPiS_,"a",@progbits
	.sectionflags	@""
	.align	4
.nv.constant0._Z6dCountPiS_:
	.zero		912


//--------------------- .nv.constant0._Z7dFiringPiS_S_S_iiS_S_l --------------------------
	.section	.nv.constant0._Z7dFiringPiS_S_S_iiS_S_l,"a",@progbits
	.sectionflags	@""
	.align	4
.nv.constant0._Z7dFiringPiS_S_S_iiS_S_l:
	.zero		960


//--------------------- SYMBOLS --------------------------

	.type		.nv.reservedSmem.offset0,@object
	.size		.nv.reservedSmem.offset0,0x4
	.type		.nv.reservedSmem.cap,@object
	.size		.nv.reservedSmem.cap,0x4
